//
// Generated by NVIDIA NVVM Compiler
//
// Compiler Build ID: CL-36424714
// Cuda compilation tools, release 13.0, V13.0.88
// Based on NVVM 20.0.0
//

.version 9.0
.target sm_100
.address_size 64

	// .globl	_Z12writeIndicesPii

.visible .entry _Z12writeIndicesPii(
	.param .u64 .ptr .align 1 _Z12writeIndicesPii_param_0,
	.param .u32 _Z12writeIndicesPii_param_1
)
{
	.reg .pred 	%p<2>;
	.reg .b32 	%r<6>;
	.reg .b64 	%rd<5>;

	ld.param.u64 	%rd1, [_Z12writeIndicesPii_param_0];
	ld.param.u32 	%r2, [_Z12writeIndicesPii_param_1];
	mov.u32 	%r3, %ctaid.x;
	mov.u32 	%r4, %ntid.x;
	mov.u32 	%r5, %tid.x;
	mad.lo.s32 	%r1, %r3, %r4, %r5;
	setp.ge.s32 	%p1, %r1, %r2;
	@%p1 bra 	$L__BB0_2;
	cvta.to.global.u64 	%rd2, %rd1;
	mul.wide.s32 	%rd3, %r1, 4;
	add.s64 	%rd4, %rd2, %rd3;
	st.global.u32 	[%rd4], %r1;
$L__BB0_2:
	ret;

}


// ===== COMPILED SASS (sm_100) =====

	.target	sm_100

	.elftype	@"ET_EXEC"


//--------------------- .note.nv.tkinfo           --------------------------
	.section	.note.nv.tkinfo,"",@"SHT_NOTE"
	.sectionflags	@"SHF_NOTE_NV_TKINFO"
	.tkinfo
        /*0018*/ 	.word	0x00000002
        /*0030*/ 	.string	""
        /*0030*/ 	.string	"ptxas"
        /*0030*/ 	.string	"Cuda compilation tools, release 13.0, V13.0.88"
        /*0030*/ 	.string	"Build cuda_13.0.r13.0/compiler.36424714_0"
        /*0030*/ 	.string	"-arch sm_100 -m 64 "



//--------------------- .note.nv.cuinfo           --------------------------
	.section	.note.nv.cuinfo,"",@"SHT_NOTE"
	.sectionflags	@"SHF_NOTE_NV_CUINFO"
        /*0018*/ 	.short	0x0002
        /*001a*/ 	.short	0x0064
        /*001c*/ 	.short	0x0082
	.zero		2


//--------------------- .nv.info                  --------------------------
	.section	.nv.info,"",@"SHT_CUDA_INFO"
	.align	4


	//----- nvinfo : EIATTR_REGCOUNT
	.align		4
        /*0000*/ 	.byte	0x04, 0x2f
        /*0002*/ 	.short	(.L_1 - .L_0)
	.align		4
.L_0:
        /*0004*/ 	.word	index@(_Z12writeIndicesPii)
        /*0008*/ 	.word	0x00000008


	//----- nvinfo : EIATTR_FRAME_SIZE
	.align		4
.L_1:
        /*000c*/ 	.byte	0x04, 0x11
        /*000e*/ 	.short	(.L_3 - .L_2)
	.align		4
.L_2:
        /*0010*/ 	.word	index@(_Z12writeIndicesPii)
        /*0014*/ 	.word	0x00000000


	//----- nvinfo : EIATTR_MIN_STACK_SIZE
	.align		4
.L_3:
        /*0018*/ 	.byte	0x04, 0x12
        /*001a*/ 	.short	(.L_5 - .L_4)
	.align		4
.L_4:
        /*001c*/ 	.word	index@(_Z12writeIndicesPii)
        /*0020*/ 	.word	0x00000000
.L_5:


//--------------------- .nv.compat                --------------------------
	.section	.nv.compat,"",@"SHT_CUDA_COMPAT_INFO"
	.align	4
        /*0000*/ 	.byte	0x02, 0x09, 0x00, 0x00, 0x02, 0x02, 0x01, 0x00, 0x02, 0x05, 0x05, 0x00, 0x03, 0x07, 0x01, 0x01
        /*0010*/ 	.byte	0x02, 0x03, 0x00, 0x00, 0x02, 0x06, 0x01, 0x00, 0x04, 0x0b, 0x08, 0x00, 0x09, 0x00, 0x00, 0x00
        /*0020*/ 	.byte	0x00, 0x00, 0x00, 0x00


//--------------------- .nv.info._Z12writeIndicesPii --------------------------
	.section	.nv.info._Z12writeIndicesPii,"",@"SHT_CUDA_INFO"
	.sectionflags	@""
	.align	4


	//----- nvinfo : EIATTR_CUDA_API_VERSION
	.align		4
        /*0000*/ 	.byte	0x04, 0x37
        /*0002*/ 	.short	(.L_7 - .L_6)
.L_6:
        /*0004*/ 	.word	0x00000082


	//----- nvinfo : EIATTR_KPARAM_INFO
	.align		4
.L_7:
        /*0008*/ 	.byte	0x04, 0x17
        /*000a*/ 	.short	(.L_9 - .L_8)
.L_8:
        /*000c*/ 	.word	0x00000000
        /*0010*/ 	.short	0x0001
        /*0012*/ 	.short	0x0008
        /*0014*/ 	.byte	0x00, 0xf0, 0x11, 0x00


	//----- nvinfo : EIATTR_KPARAM_INFO
	.align		4
.L_9:
        /*0018*/ 	.byte	0x04, 0x17
        /*001a*/ 	.short	(.L_11 - .L_10)
.L_10:
        /*001c*/ 	.word	0x00000000
        /*0020*/ 	.short	0x0000
        /*0022*/ 	.short	0x0000
        /*0024*/ 	.byte	0x00, 0xf5, 0x21, 0x00


	//----- nvinfo : EIATTR_SPARSE_MMA_MASK
	.align		4
.L_11:
        /*0028*/ 	.byte	0x03, 0x50
        /*002a*/ 	.short	0x0000


	//----- nvinfo : EIATTR_MAXREG_COUNT
	.align		4
        /*002c*/ 	.byte	0x03, 0x1b
        /*002e*/ 	.short	0x00ff


	//----- nvinfo : EIATTR_MERCURY_ISA_VERSION
	.align		4
        /*0030*/ 	.byte	0x03, 0x5f
        /*0032*/ 	.short	0x0101


	//----- nvinfo : EIATTR_VRC_CTA_INIT_COUNT
	.align		4
        /*0034*/ 	.byte	0x02, 0x4a
	.zero		1
	.zero		1


	//----- nvinfo : EIATTR_EXIT_INSTR_OFFSETS
	.align		4
        /*0038*/ 	.byte	0x04, 0x1c
        /*003a*/ 	.short	(.L_13 - .L_12)


	//   ....[0]....
.L_12:
        /*003c*/ 	.word	0x00000070


	//   ....[1]....
        /*0040*/ 	.word	0x000000c0


	//----- nvinfo : EIATTR_CBANK_PARAM_SIZE
	.align		4
.L_13:
        /*0044*/ 	.byte	0x03, 0x19
        /*0046*/ 	.short	0x000c


	//----- nvinfo : EIATTR_PARAM_CBANK
	.align		4
        /*0048*/ 	.byte	0x04, 0x0a
        /*004a*/ 	.short	(.L_15 - .L_14)
	.align		4
.L_14:
        /*004c*/ 	.word	index@(.nv.constant0._Z12writeIndicesPii)
        /*0050*/ 	.short	0x0380
        /*0052*/ 	.short	0x000c


	//----- nvinfo : EIATTR_SW_WAR
	.align		4
.L_15:
        /*0054*/ 	.byte	0x04, 0x36
        /*0056*/ 	.short	(.L_17 - .L_16)
.L_16:
        /*0058*/ 	.word	0x00000008
.L_17:


//--------------------- .nv.callgraph             --------------------------
	.section	.nv.callgraph,"",@"SHT_CUDA_CALLGRAPH"
	.align	4
	.sectionentsize	8
	.align		4
        /*0000*/ 	.word	0x00000000
	.align		4
        /*0004*/ 	.word	0xffffffff
	.align		4
        /*0008*/ 	.word	0x00000000
	.align		4
        /*000c*/ 	.word	0xfffffffe
	.align		4
        /*0010*/ 	.word	0x00000000
	.align		4
        /*0014*/ 	.word	0xfffffffd
	.align		4
        /*0018*/ 	.word	0x00000000
	.align		4
        /*001c*/ 	.word	0xfffffffc


//--------------------- .text._Z12writeIndicesPii --------------------------
	.section	.text._Z12writeIndicesPii,"ax",@progbits
	.align	128
        .global         _Z12writeIndicesPii
        .type           _Z12writeIndicesPii,@function
        .size           _Z12writeIndicesPii,(.L_x_1 - _Z12writeIndicesPii)
        .other          _Z12writeIndicesPii,@"STO_CUDA_ENTRY STV_DEFAULT"
_Z12writeIndicesPii:
.text._Z12writeIndicesPii:
[----:B------:R-:W-:Y:S01]  /*0000*/  LDC R1, c[0x0][0x37c] ;  /* 0x0000df00ff017b82 */ /* 0x000fe20000000800 */
[----:B------:R-:W0:Y:S07]  /*0010*/  S2R R0, SR_TID.X ;  /* 0x0000000000007919 */ /* 0x000e2e0000002100 */
[----:B------:R-:W0:Y:S01]  /*0020*/  S2UR UR4, SR_CTAID.X ;  /* 0x00000000000479c3 */ /* 0x000e220000002500 */
[----:B------:R-:W1:Y:S07]  /*0030*/  LDCU UR5, c[0x0][0x388] ;  /* 0x00007100ff0577ac */ /* 0x000e6e0008000800 */
[----:B------:R-:W0:Y:S02]  /*0040*/  LDC R5, c[0x0][0x360] ;  /* 0x0000d800ff057b82 */ /* 0x000e240000000800 */
[----:B0-----:R-:W-:-:S05]  /*0050*/  IMAD R5, R5, UR4, R0 ;  /* 0x0000000405057c24 */ /* 0x001fca000f8e0200 */
[----:B-1----:R-:W-:-:S13]  /*0060*/  ISETP.GE.AND P0, PT, R5, UR5, PT ;  /* 0x0000000505007c0c */ /* 0x002fda000bf06270 */
[----:B------:R-:W-:Y:S05]  /*0070*/  @P0 EXIT ;  /* 0x000000000000094d */ /* 0x000fea0003800000 */
[----:B------:R-:W0:Y:S01]  /*0080*/  LDC.64 R2, c[0x0][0x380] ;  /* 0x0000e000ff027b82 */ /* 0x000e220000000a00 */
[----:B------:R-:W1:Y:S01]  /*0090*/  LDCU.64 UR4, c[0x0][0x358] ;  /* 0x00006b00ff0477ac */ /* 0x000e620008000a00 */
[----:B0-----:R-:W-:-:S05]  /*00a0*/  IMAD.WIDE R2, R5, 0x4, R2 ;  /* 0x0000000405027825 */ /* 0x001fca00078e0202 */
[----:B-1----:R-:W-:Y:S01]  /*00b0*/  STG.E desc[UR4][R2.64], R5 ;  /* 0x0000000502007986 */ /* 0x002fe2000c101904 */
[----:B------:R-:W-:Y:S05]  /*00c0*/  EXIT ;  /* 0x000000000000794d */ /* 0x000fea0003800000 */
.L_x_0:
[----:B------:R-:W-:-:S00]  /*00d0*/  BRA `(.L_x_0) ;  /* 0xfffffffc00fc7947 */ /* 0x000fc0000383ffff */
[----:B------:R-:W-:-:S00]  /*00e0*/  NOP ;  /* 0x0000000000007918 */ /* 0x000fc00000000000 */
        /* <DEDUP_REMOVED lines=9> */
.L_x_1:


//--------------------- .nv.shared.reserved.0     --------------------------
	.section	.nv.shared.reserved.0,"aw",@nobits
	.weak		__nv_reservedSMEM_offset_0_alias
	.size		__nv_reservedSMEM_offset_0_alias, 0, 64
	.other		__nv_reservedSMEM_offset_0_alias,@"STO_CUDA_RESERVED_SHARED STV_DEFAULT"
__nv_reservedSMEM_offset_0_alias:
	.zero		0
	.zero		64


//--------------------- .nv.constant0._Z12writeIndicesPii --------------------------
	.section	.nv.constant0._Z12writeIndicesPii,"a",@progbits
	.sectionflags	@""
	.align	4
.nv.constant0._Z12writeIndicesPii:
	.zero		908


//--------------------- SYMBOLS --------------------------

	.type		.nv.reservedSmem.offset0,@object
	.size		.nv.reservedSmem.offset0,0x4
